//
// Generated by NVIDIA NVVM Compiler
//
// Compiler Build ID: CL-36424714
// Cuda compilation tools, release 13.0, V13.0.88
// Based on NVVM 20.0.0
//

.version 9.0
.target sm_100
.address_size 64

	// .globl	_Z9hello_asmPj

.visible .entry _Z9hello_asmPj(
	.param .u64 .ptr .align 1 _Z9hello_asmPj_param_0
)
{
	.reg .pred 	%p<2>;
	.reg .b32 	%r<6>;
	.reg .b64 	%rd<3>;

	ld.param.u64 	%rd1, [_Z9hello_asmPj_param_0];
	// begin inline asm
	mov.u32 %r2, %tid.x;
	// end inline asm
	mov.u32 	%r3, %tid.x;
	mov.u32 	%r4, %ctaid.x;
	or.b32  	%r5, %r3, %r4;
	setp.ne.s32 	%p1, %r5, 0;
	@%p1 bra 	$L__BB0_2;
	cvta.to.global.u64 	%rd2, %rd1;
	st.global.u32 	[%rd2], %r2;
$L__BB0_2:
	ret;

}


// ===== COMPILED SASS (sm_100) =====

	.target	sm_100

	.elftype	@"ET_EXEC"


//--------------------- .note.nv.tkinfo           --------------------------
	.section	.note.nv.tkinfo,"",@"SHT_NOTE"
	.sectionflags	@"SHF_NOTE_NV_TKINFO"
	.tkinfo
        /*0018*/ 	.word	0x00000002
        /*0030*/ 	.string	""
        /*0030*/ 	.string	"ptxas"
        /*0030*/ 	.string	"Cuda compilation tools, release 13.0, V13.0.88"
        /*0030*/ 	.string	"Build cuda_13.0.r13.0/compiler.36424714_0"
        /*0030*/ 	.string	"-arch sm_100 -m 64 "



//--------------------- .note.nv.cuinfo           --------------------------
	.section	.note.nv.cuinfo,"",@"SHT_NOTE"
	.sectionflags	@"SHF_NOTE_NV_CUINFO"
        /*0018*/ 	.short	0x0002
        /*001a*/ 	.short	0x0064
        /*001c*/ 	.short	0x0082
	.zero		2


//--------------------- .nv.info                  --------------------------
	.section	.nv.info,"",@"SHT_CUDA_INFO"
	.align	4


	//----- nvinfo : EIATTR_REGCOUNT
	.align		4
        /*0000*/ 	.byte	0x04, 0x2f
        /*0002*/ 	.short	(.L_1 - .L_0)
	.align		4
.L_0:
        /*0004*/ 	.word	index@(_Z9hello_asmPj)
        /*0008*/ 	.word	0x00000008


	//----- nvinfo : EIATTR_FRAME_SIZE
	.align		4
.L_1:
        /*000c*/ 	.byte	0x04, 0x11
        /*000e*/ 	.short	(.L_3 - .L_2)
	.align		4
.L_2:
        /*0010*/ 	.word	index@(_Z9hello_asmPj)
        /*0014*/ 	.word	0x00000000


	//----- nvinfo : EIATTR_MIN_STACK_SIZE
	.align		4
.L_3:
        /*0018*/ 	.byte	0x04, 0x12
        /*001a*/ 	.short	(.L_5 - .L_4)
	.align		4
.L_4:
        /*001c*/ 	.word	index@(_Z9hello_asmPj)
        /*0020*/ 	.word	0x00000000
.L_5:


//--------------------- .nv.compat                --------------------------
	.section	.nv.compat,"",@"SHT_CUDA_COMPAT_INFO"
	.align	4
        /*0000*/ 	.byte	0x02, 0x09, 0x00, 0x00, 0x02, 0x02, 0x01, 0x00, 0x02, 0x05, 0x05, 0x00, 0x03, 0x07, 0x01, 0x01
        /*0010*/ 	.byte	0x02, 0x03, 0x00, 0x00, 0x02, 0x06, 0x01, 0x00, 0x04, 0x0b, 0x08, 0x00, 0x09, 0x00, 0x00, 0x00
        /*0020*/ 	.byte	0x00, 0x00, 0x00, 0x00


//--------------------- .nv.info._Z9hello_asmPj   --------------------------
	.section	.nv.info._Z9hello_asmPj,"",@"SHT_CUDA_INFO"
	.sectionflags	@""
	.align	4


	//----- nvinfo : EIATTR_CUDA_API_VERSION
	.align		4
        /*0000*/ 	.byte	0x04, 0x37
        /*0002*/ 	.short	(.L_7 - .L_6)
.L_6:
        /*0004*/ 	.word	0x00000082


	//----- nvinfo : EIATTR_KPARAM_INFO
	.align		4
.L_7:
        /*0008*/ 	.byte	0x04, 0x17
        /*000a*/ 	.short	(.L_9 - .L_8)
.L_8:
        /*000c*/ 	.word	0x00000000
        /*0010*/ 	.short	0x0000
        /*0012*/ 	.short	0x0000
        /*0014*/ 	.byte	0x00, 0xf5, 0x21, 0x00


	//----- nvinfo : EIATTR_SPARSE_MMA_MASK
	.align		4
.L_9:
        /*0018*/ 	.byte	0x03, 0x50
        /*001a*/ 	.short	0x0000


	//----- nvinfo : EIATTR_MAXREG_COUNT
	.align		4
        /*001c*/ 	.byte	0x03, 0x1b
        /*001e*/ 	.short	0x00ff


	//----- nvinfo : EIATTR_MERCURY_ISA_VERSION
	.align		4
        /*0020*/ 	.byte	0x03, 0x5f
        /*0022*/ 	.short	0x0101


	//----- nvinfo : EIATTR_VRC_CTA_INIT_COUNT
	.align		4
        /*0024*/ 	.byte	0x02, 0x4a
	.zero		1
	.zero		1


	//----- nvinfo : EIATTR_EXIT_INSTR_OFFSETS
	.align		4
        /*0028*/ 	.byte	0x04, 0x1c
        /*002a*/ 	.short	(.L_11 - .L_10)


	//   ....[0]....
.L_10:
        /*002c*/ 	.word	0x00000040


	//   ....[1]....
        /*0030*/ 	.word	0x00000080


	//----- nvinfo : EIATTR_CBANK_PARAM_SIZE
	.align		4
.L_11:
        /*0034*/ 	.byte	0x03, 0x19
        /*0036*/ 	.short	0x0008


	//----- nvinfo : EIATTR_PARAM_CBANK
	.align		4
        /*0038*/ 	.byte	0x04, 0x0a
        /*003a*/ 	.short	(.L_13 - .L_12)
	.align		4
.L_12:
        /*003c*/ 	.word	index@(.nv.constant0._Z9hello_asmPj)
        /*0040*/ 	.short	0x0380
        /*0042*/ 	.short	0x0008


	//----- nvinfo : EIATTR_SW_WAR
	.align		4
.L_13:
        /*0044*/ 	.byte	0x04, 0x36
        /*0046*/ 	.short	(.L_15 - .L_14)
.L_14:
        /*0048*/ 	.word	0x00000008
.L_15:


//--------------------- .nv.callgraph             --------------------------
	.section	.nv.callgraph,"",@"SHT_CUDA_CALLGRAPH"
	.align	4
	.sectionentsize	8
	.align		4
        /*0000*/ 	.word	0x00000000
	.align		4
        /*0004*/ 	.word	0xffffffff
	.align		4
        /*0008*/ 	.word	0x00000000
	.align		4
        /*000c*/ 	.word	0xfffffffe
	.align		4
        /*0010*/ 	.word	0x00000000
	.align		4
        /*0014*/ 	.word	0xfffffffd
	.align		4
        /*0018*/ 	.word	0x00000000
	.align		4
        /*001c*/ 	.word	0xfffffffc


//--------------------- .text._Z9hello_asmPj      --------------------------
	.section	.text._Z9hello_asmPj,"ax",@progbits
	.align	128
        .global         _Z9hello_asmPj
        .type           _Z9hello_asmPj,@function
        .size           _Z9hello_asmPj,(.L_x_1 - _Z9hello_asmPj)
        .other          _Z9hello_asmPj,@"STO_CUDA_ENTRY STV_DEFAULT"
_Z9hello_asmPj:
.text._Z9hello_asmPj:
[----:B------:R-:W-:Y:S01]  /*0000*/  LDC R1, c[0x0][0x37c] ;  /* 0x0000df00ff017b82 */ /* 0x000fe20000000800 */
[----:B------:R-:W0:Y:S07]  /*0010*/  S2R R5, SR_TID.X ;  /* 0x0000000000057919 */ /* 0x000e2e0000002100 */
[----:B------:R-:W0:Y:S02]  /*0020*/  S2UR UR4, SR_CTAID.X ;  /* 0x00000000000479c3 */ /* 0x000e240000002500 */
[----:B0-----:R-:W-:-:S13]  /*0030*/  LOP3.LUT P0, RZ, R5, UR4, RZ, 0xfc, !PT ;  /* 0x0000000405ff7c12 */ /* 0x001fda000f80fcff */
[----:B------:R-:W-:Y:S05]  /*0040*/  @P0 EXIT ;  /* 0x000000000000094d */ /* 0x000fea0003800000 */
[----:B------:R-:W0:Y:S01]  /*0050*/  LDC.64 R2, c[0x0][0x380] ;  /* 0x0000e000ff027b82 */ /* 0x000e220000000a00 */
[----:B------:R-:W0:Y:S02]  /*0060*/  LDCU.64 UR4, c[0x0][0x358] ;  /* 0x00006b00ff0477ac */ /* 0x000e240008000a00 */
[----:B0-----:R-:W-:Y:S01]  /*0070*/  STG.E desc[UR4][R2.64], R5 ;  /* 0x0000000502007986 */ /* 0x001fe2000c101904 */
[----:B------:R-:W-:Y:S05]  /*0080*/  EXIT ;  /* 0x000000000000794d */ /* 0x000fea0003800000 */
.L_x_0:
[----:B------:R-:W-:-:S00]  /*0090*/  BRA `(.L_x_0) ;  /* 0xfffffffc00fc7947 */ /* 0x000fc0000383ffff */
[----:B------:R-:W-:-:S00]  /*00a0*/  NOP ;  /* 0x0000000000007918 */ /* 0x000fc00000000000 */
        /* <DEDUP_REMOVED lines=13> */
.L_x_1:


//--------------------- .nv.shared.reserved.0     --------------------------
	.section	.nv.shared.reserved.0,"aw",@nobits
	.weak		__nv_reservedSMEM_offset_0_alias
	.size		__nv_reservedSMEM_offset_0_alias, 0, 64
	.other		__nv_reservedSMEM_offset_0_alias,@"STO_CUDA_RESERVED_SHARED STV_DEFAULT"
__nv_reservedSMEM_offset_0_alias:
	.zero		0
	.zero		64


//--------------------- .nv.constant0._Z9hello_asmPj --------------------------
	.section	.nv.constant0._Z9hello_asmPj,"a",@progbits
	.sectionflags	@""
	.align	4
.nv.constant0._Z9hello_asmPj:
	.zero		904


//--------------------- SYMBOLS --------------------------

	.type		.nv.reservedSmem.offset0,@object
	.size		.nv.reservedSmem.offset0,0x4
